	.headerflags	@"EF_CUDA_TEXMODE_UNIFIED EF_CUDA_64BIT_ADDRESS EF_CUDA_ACCELERATORS EF_CUDA_SM90 EF_CUDA_VIRTUAL_SM(EF_CUDA_SM90)"
	.elftype	@"ET_EXEC"


//--------------------- .nv.info                  --------------------------
	.section	.nv.info,"",@"SHT_CUDA_INFO"
	.align	4


	//----- nvinfo : EIATTR_REGCOUNT
	.align		4
        /*0000*/ 	.byte	0x04, 0x2f
        /*0002*/ 	.short	(.L_3 - .L_2)
	.align		4
.L_2:
        /*0004*/ 	.word	index@(triton_poi_fused__native_batch_norm_legit_no_training_relu_threshold_backward_0)
        /*0008*/ 	.word	0x00000017


	//----- nvinfo : EIATTR_MIN_STACK_SIZE
	.align		4
.L_3:
        /*000c*/ 	.byte	0x04, 0x12
        /*000e*/ 	.short	(.L_5 - .L_4)
	.align		4
.L_4:
        /*0010*/ 	.word	index@(triton_poi_fused__native_batch_norm_legit_no_training_relu_threshold_backward_0)
        /*0014*/ 	.word	0x00000000


	//----- nvinfo : EIATTR_FRAME_SIZE
	.align		4
.L_5:
        /*0018*/ 	.byte	0x04, 0x11
        /*001a*/ 	.short	(.L_7 - .L_6)
	.align		4
.L_6:
        /*001c*/ 	.word	index@(triton_poi_fused__native_batch_norm_legit_no_training_relu_threshold_backward_0)
        /*0020*/ 	.word	0x00000000


	//----- nvinfo : EIATTR_MIN_STACK_SIZE
	.align		4
.L_7:
        /*0024*/ 	.byte	0x04, 0x12
        /*0026*/ 	.short	(.L_9 - .L_8)
	.align		4
.L_8:
        /*0028*/ 	.word	index@(triton_poi_fused__native_batch_norm_legit_no_training_relu_threshold_backward_0)
        /*002c*/ 	.word	0x00000000
.L_9:


//--------------------- .nv.info.triton_poi_fused__native_batch_norm_legit_no_training_relu_threshold_backward_0 --------------------------
	.section	.nv.info.triton_poi_fused__native_batch_norm_legit_no_training_relu_threshold_backward_0,"",@"SHT_CUDA_INFO"
	.sectionflags	@""
	.align	4


	//----- nvinfo : EIATTR_CUDA_API_VERSION
	.align		4
        /*0000*/ 	.byte	0x04, 0x37
        /*0002*/ 	.short	(.L_11 - .L_10)
.L_10:
        /*0004*/ 	.word	0x0000007c


	//----- nvinfo : EIATTR_KPARAM_INFO
	.align		4
.L_11:
        /*0008*/ 	.byte	0x04, 0x17
        /*000a*/ 	.short	(.L_13 - .L_12)
.L_12:
        /*000c*/ 	.word	0x00000000
        /*0010*/ 	.short	0x0007
        /*0012*/ 	.short	0x0038
        /*0014*/ 	.byte	0x00, 0xf0, 0x11, 0x00


	//----- nvinfo : EIATTR_KPARAM_INFO
	.align		4
.L_13:
        /*0018*/ 	.byte	0x04, 0x17
        /*001a*/ 	.short	(.L_15 - .L_14)
.L_14:
        /*001c*/ 	.word	0x00000000
        /*0020*/ 	.short	0x0006
        /*0022*/ 	.short	0x0030
        /*0024*/ 	.byte	0x00, 0xf4, 0x21, 0x00


	//----- nvinfo : EIATTR_KPARAM_INFO
	.align		4
.L_15:
        /*0028*/ 	.byte	0x04, 0x17
        /*002a*/ 	.short	(.L_17 - .L_16)
.L_16:
        /*002c*/ 	.word	0x00000000
        /*0030*/ 	.short	0x0005
        /*0032*/ 	.short	0x0028
        /*0034*/ 	.byte	0x00, 0xf4, 0x21, 0x00


	//----- nvinfo : EIATTR_KPARAM_INFO
	.align		4
.L_17:
        /*0038*/ 	.byte	0x04, 0x17
        /*003a*/ 	.short	(.L_19 - .L_18)
.L_18:
        /*003c*/ 	.word	0x00000000
        /*0040*/ 	.short	0x0004
        /*0042*/ 	.short	0x0020
        /*0044*/ 	.byte	0x00, 0xf4, 0x21, 0x00


	//----- nvinfo : EIATTR_KPARAM_INFO
	.align		4
.L_19:
        /*0048*/ 	.byte	0x04, 0x17
        /*004a*/ 	.short	(.L_21 - .L_20)
.L_20:
        /*004c*/ 	.word	0x00000000
        /*0050*/ 	.short	0x0003
        /*0052*/ 	.short	0x0018
        /*0054*/ 	.byte	0x00, 0xf4, 0x21, 0x00


	//----- nvinfo : EIATTR_KPARAM_INFO
	.align		4
.L_21:
        /*0058*/ 	.byte	0x04, 0x17
        /*005a*/ 	.short	(.L_23 - .L_22)
.L_22:
        /*005c*/ 	.word	0x00000000
        /*0060*/ 	.short	0x0002
        /*0062*/ 	.short	0x0010
        /*0064*/ 	.byte	0x00, 0xf4, 0x21, 0x00


	//----- nvinfo : EIATTR_KPARAM_INFO
	.align		4
.L_23:
        /*0068*/ 	.byte	0x04, 0x17
        /*006a*/ 	.short	(.L_25 - .L_24)
.L_24:
        /*006c*/ 	.word	0x00000000
        /*0070*/ 	.short	0x0001
        /*0072*/ 	.short	0x0008
        /*0074*/ 	.byte	0x00, 0xf4, 0x21, 0x00


	//----- nvinfo : EIATTR_KPARAM_INFO
	.align		4
.L_25:
        /*0078*/ 	.byte	0x04, 0x17
        /*007a*/ 	.short	(.L_27 - .L_26)
.L_26:
        /*007c*/ 	.word	0x00000000
        /*0080*/ 	.short	0x0000
        /*0082*/ 	.short	0x0000
        /*0084*/ 	.byte	0x00, 0xf4, 0x21, 0x00


	//----- nvinfo : EIATTR_SPARSE_MMA_MASK
	.align		4
.L_27:
        /*0088*/ 	.byte	0x03, 0x50
        /*008a*/ 	.short	0x0000


	//----- nvinfo : EIATTR_MAXREG_COUNT
	.align		4
        /*008c*/ 	.byte	0x03, 0x1b
        /*008e*/ 	.short	0x00ff


	//----- nvinfo : EIATTR_EXIT_INSTR_OFFSETS
	.align		4
        /*0090*/ 	.byte	0x04, 0x1c
        /*0092*/ 	.short	(.L_29 - .L_28)


	//   ....[0]....
.L_28:
        /*0094*/ 	.word	0x00000530


	//   ....[1]....
        /*0098*/ 	.word	0x00000550


	//----- nvinfo : EIATTR_REQNTID
	.align		4
.L_29:
        /*009c*/ 	.byte	0x04, 0x10
        /*009e*/ 	.short	(.L_31 - .L_30)
.L_30:
        /*00a0*/ 	.word	0x00000020
        /*00a4*/ 	.word	0x00000001
        /*00a8*/ 	.word	0x00000001


	//----- nvinfo : EIATTR_CBANK_PARAM_SIZE
	.align		4
.L_31:
        /*00ac*/ 	.byte	0x03, 0x19
        /*00ae*/ 	.short	0x003c


	//----- nvinfo : EIATTR_PARAM_CBANK
	.align		4
        /*00b0*/ 	.byte	0x04, 0x0a
        /*00b2*/ 	.short	(.L_33 - .L_32)
	.align		4
.L_32:
        /*00b4*/ 	.word	index@(.nv.constant0.triton_poi_fused__native_batch_norm_legit_no_training_relu_threshold_backward_0)
        /*00b8*/ 	.short	0x0210
        /*00ba*/ 	.short	0x003c


	//----- nvinfo : EIATTR_SW_WAR
	.align		4
.L_33:
        /*00bc*/ 	.byte	0x04, 0x36
        /*00be*/ 	.short	(.L_35 - .L_34)
.L_34:
        /*00c0*/ 	.word	0x00000008
.L_35:


//--------------------- .nv.callgraph             --------------------------
	.section	.nv.callgraph,"",@"SHT_CUDA_CALLGRAPH"
	.align	4
	.sectionentsize	8
	.align		4
        /*0000*/ 	.word	0x00000000
	.align		4
        /*0004*/ 	.word	0xffffffff
	.align		4
        /*0008*/ 	.word	0x00000000
	.align		4
        /*000c*/ 	.word	0xfffffffe
	.align		4
        /*0010*/ 	.word	0x00000000
	.align		4
        /*0014*/ 	.word	0xfffffffd
	.align		4
        /*0018*/ 	.word	0x00000000
	.align		4
        /*001c*/ 	.word	0xfffffffc


//--------------------- .nv.constant4             --------------------------
	.section	.nv.constant4,"a",@progbits
	.align	8
	.align		8
.nv.constant4:
        /*0000*/ 	.dword	_$_str
	.align		8
        /*0008*/ 	.dword	_$_str_$_2


//--------------------- .text.triton_poi_fused__native_batch_norm_legit_no_training_relu_threshold_backward_0 --------------------------
	.section	.text.triton_poi_fused__native_batch_norm_legit_no_training_relu_threshold_backward_0,"ax",@progbits
	.align	128
        .global         triton_poi_fused__native_batch_norm_legit_no_training_relu_threshold_backward_0
        .type           triton_poi_fused__native_batch_norm_legit_no_training_relu_threshold_backward_0,@function
        .size           triton_poi_fused__native_batch_norm_legit_no_training_relu_threshold_backward_0,(.L_x_1 - triton_poi_fused__native_batch_norm_legit_no_training_relu_threshold_backward_0)
        .other          triton_poi_fused__native_batch_norm_legit_no_training_relu_threshold_backward_0,@"STO_CUDA_ENTRY STV_DEFAULT"
triton_poi_fused__native_batch_norm_legit_no_training_relu_threshold_backward_0:
.text.triton_poi_fused__native_batch_norm_legit_no_training_relu_threshold_backward_0:
[----:B------:R-:W0:Y:S01]  /*0000*/  LDC R1, c[0x0][0x28] ;  /* 0x00000a00ff017b82 */ /* 0x000e220000000800 */
[----:B------:R-:W1:Y:S07]  /*0010*/  S2R R0, SR_TID.X ;  /* 0x0000000000007919 */ /* 0x000e6e0000002100 */
[----:B------:R-:W2:Y:S01]  /*0020*/  LDC.64 R8, c[0x0][0x220] ;  /* 0x00008800ff087b82 */ /* 0x000ea20000000a00 */
[----:B------:R-:W-:Y:S01]  /*0030*/  HFMA2.MMA R18, -RZ, RZ, 0, 0 ;  /* 0x00000000ff127435 */ /* 0x000fe200000001ff */
[----:B------:R-:W-:Y:S01]  /*0040*/  CS2R R16, SRZ ;  /* 0x0000000000107805 */ /* 0x000fe2000001ff00 */
[----:B------:R-:W3:Y:S01]  /*0050*/  S2R R5, SR_CTAID.X ;  /* 0x0000000000057919 */ /* 0x000ee20000002500 */
[----:B------:R-:W-:-:S04]  /*0060*/  ULDC.64 UR4, c[0x0][0x208] ;  /* 0x0000820000047ab9 */ /* 0x000fc80000000a00 */
[----:B------:R-:W4:Y:S08]  /*0070*/  LDC.64 R6, c[0x0][0x218] ;  /* 0x00008600ff067b82 */ /* 0x000f300000000a00 */
[----:B------:R-:W5:Y:S08]  /*0080*/  LDC.64 R10, c[0x0][0x228] ;  /* 0x00008a00ff0a7b82 */ /* 0x000f700000000a00 */
[----:B------:R-:W4:Y:S01]  /*0090*/  LDC.64 R12, c[0x0][0x230] ;  /* 0x00008c00ff0c7b82 */ /* 0x000f220000000a00 */
[----:B------:R-:W-:Y:S01]  /*00a0*/  IMAD.MOV.U32 R14, RZ, RZ, RZ ;  /* 0x000000ffff0e7224 */ /* 0x000fe200078e00ff */
[----:B------:R-:W-:Y:S01]  /*00b0*/  ULDC.64 UR6, c[0x0][0x240] ;  /* 0x0000900000067ab9 */ /* 0x000fe20000000a00 */
[----:B-1----:R-:W-:Y:S01]  /*00c0*/  IMAD.SHL.U32 R0, R0, 0x2, RZ ;  /* 0x0000000200007824 */ /* 0x002fe200078e00ff */
[----:B---3--:R-:W-:-:S04]  /*00d0*/  SHF.R.S32.HI R3, RZ, 0x19, R5 ;  /* 0x00000019ff037819 */ /* 0x008fc80000011405 */
[----:B------:R-:W-:Y:S02]  /*00e0*/  LOP3.LUT R0, R0, 0x3e, RZ, 0xc0, !PT ;  /* 0x0000003e00007812 */ /* 0x000fe400078ec0ff */
[----:B------:R-:W-:-:S03]  /*00f0*/  SGXT R3, R3, 0x1 ;  /* 0x000000010303781a */ /* 0x000fc60000000200 */
[----:B------:R-:W-:Y:S02]  /*0100*/  IMAD R0, R5, 0x40, R0 ;  /* 0x0000004005007824 */ /* 0x000fe400078e0200 */
[----:B------:R-:W1:Y:S03]  /*0110*/  LDC.64 R4, c[0x0][0x210] ;  /* 0x00008400ff047b82 */ /* 0x000e660000000a00 */
[----:B------:R-:W-:Y:S02]  /*0120*/  LEA.HI R3, R3, R0, RZ, 0x2 ;  /* 0x0000000003037211 */ /* 0x000fe400078f10ff */
[----:B------:R-:W-:Y:S02]  /*0130*/  ISETP.GE.AND P0, PT, R0, 0x40, PT ;  /* 0x000000400000780c */ /* 0x000fe40003f06270 */
[----:B------:R-:W-:-:S04]  /*0140*/  SHF.R.S32.HI R3, RZ, 0x2, R3 ;  /* 0x00000002ff037819 */ /* 0x000fc80000011403 */
[----:B------:R-:W-:-:S04]  /*0150*/  LEA.HI R2, R3, R3, RZ, 0x2 ;  /* 0x0000000303027211 */ /* 0x000fc800078f10ff */
[----:B------:R-:W-:-:S05]  /*0160*/  LOP3.LUT R2, R2, 0xfffffffc, RZ, 0xc0, !PT ;  /* 0xfffffffc02027812 */ /* 0x000fca00078ec0ff */
[----:B------:R-:W-:-:S04]  /*0170*/  IMAD.IADD R15, R3, 0x1, -R2 ;  /* 0x00000001030f7824 */ /* 0x000fc800078e0a02 */
[----:B--2---:R-:W-:-:S05]  /*0180*/  IMAD.WIDE R8, R15, 0x4, R8 ;  /* 0x000000040f087825 */ /* 0x004fca00078e0208 */
[----:B------:R-:W2:Y:S04]  /*0190*/  @!P0 LDG.E.EL R16, desc[UR4][R8.64] ;  /* 0x0000000408108981 */ /* 0x000ea8000c2e1900 */
[----:B------:R5:W3:Y:S01]  /*01a0*/  @!P0 LDG.E.EL R18, desc[UR4][R8.64] ;  /* 0x0000000408128981 */ /* 0x000ae2000c2e1900 */
[----:B------:R-:W-:Y:S01]  /*01b0*/  CS2R R2, SRZ ;  /* 0x0000000000027805 */ /* 0x000fe2000001ff00 */
[----:B----4-:R-:W-:-:S04]  /*01c0*/  IMAD.WIDE R6, R15, 0x4, R6 ;  /* 0x000000040f067825 */ /* 0x010fc800078e0206 */
[----:B-1----:R-:W-:Y:S01]  /*01d0*/  IMAD.WIDE R4, R0, 0x4, R4 ;  /* 0x0000000400047825 */ /* 0x002fe200078e0204 */
[----:B------:R-:W4:Y:S03]  /*01e0*/  @!P0 LDG.E.EL R17, desc[UR4][R6.64] ;  /* 0x0000000406118981 */ /* 0x000f26000c2e1900 */
[C---:B-----5:R-:W-:Y:S01]  /*01f0*/  IMAD.WIDE R8, R15.reuse, 0x4, R10 ;  /* 0x000000040f087825 */ /* 0x060fe200078e020a */
[----:B------:R-:W5:Y:S03]  /*0200*/  @!P0 LDG.E.EL R14, desc[UR4][R6.64] ;  /* 0x00000004060e8981 */ /* 0x000f66000c2e1900 */
[----:B0-----:R-:W-:Y:S01]  /*0210*/  IMAD.WIDE R10, R15, 0x4, R12 ;  /* 0x000000040f0a7825 */ /* 0x001fe200078e020c */
[----:B------:R0:W5:Y:S01]  /*0220*/  @!P0 LDG.E.64 R2, desc[UR4][R4.64] ;  /* 0x0000000404028981 */ /* 0x000162000c1e1b00 */
[----:B------:R-:W-:-:S02]  /*0230*/  CS2R R12, SRZ ;  /* 0x00000000000c7805 */ /* 0x000fc4000001ff00 */
[----:B------:R-:W-:Y:S01]  /*0240*/  MOV R15, RZ ;  /* 0x000000ff000f7202 */ /* 0x000fe20000000f00 */
[----:B------:R-:W-:-:S03]  /*0250*/  IMAD.MOV.U32 R20, RZ, RZ, RZ ;  /* 0x000000ffff147224 */ /* 0x000fc600078e00ff */
[----:B------:R-:W4:Y:S04]  /*0260*/  @!P0 LDG.E.EL R12, desc[UR4][R8.64] ;  /* 0x00000004080c8981 */ /* 0x000f28000c2e1900 */
[----:B------:R1:W4:Y:S04]  /*0270*/  @!P0 LDG.E.EL R13, desc[UR4][R8.64] ;  /* 0x00000004080d8981 */ /* 0x000328000c2e1900 */
[----:B------:R-:W4:Y:S04]  /*0280*/  @!P0 LDG.E.EL R20, desc[UR4][R10.64] ;  /* 0x000000040a148981 */ /* 0x000f28000c2e1900 */
[----:B------:R-:W4:Y:S01]  /*0290*/  @!P0 LDG.E.EL R15, desc[UR4][R10.64] ;  /* 0x000000040a0f8981 */ /* 0x000f22000c2e1900 */
[----:B0-----:R-:W-:-:S02]  /*02a0*/  IMAD.MOV.U32 R4, RZ, RZ, 0x3e800000 ;  /* 0x3e800000ff047424 */ /* 0x001fc400078e00ff */
[----:B--2---:R-:W-:Y:S01]  /*02b0*/  FADD R16, R16, 9.9999997473787516356e-06 ;  /* 0x3727c5ac10107421 */ /* 0x004fe20000000000 */
[----:B---3--:R-:W-:-:S03]  /*02c0*/  FADD R18, R18, 9.9999997473787516356e-06 ;  /* 0x3727c5ac12127421 */ /* 0x008fc60000000000 */
[----:B------:R-:W0:Y:S08]  /*02d0*/  MUFU.SQRT R6, R16 ;  /* 0x0000001000067308 */ /* 0x000e300000002000 */
[----:B------:R-:W2:Y:S01]  /*02e0*/  MUFU.SQRT R7, R18 ;  /* 0x0000001200077308 */ /* 0x000ea20000002000 */
[----:B-----5:R-:W-:Y:S01]  /*02f0*/  FADD R14, -R14, R3 ;  /* 0x000000030e0e7221 */ /* 0x020fe20000000100 */
[C---:B0-----:R-:W-:Y:S01]  /*0300*/  FSETP.GT.AND P1, PT, R6.reuse, 8.50705917302346158658e+37, PT ;  /* 0x7e8000000600780b */ /* 0x041fe20003f24000 */
[----:B----4-:R-:W-:Y:S01]  /*0310*/  FADD R17, -R17, R2 ;  /* 0x0000000211117221 */ /* 0x010fe20000000100 */
[----:B------:R-:W-:-:S02]  /*0320*/  FSETP.GEU.AND P3, PT, R6, 1.175494350822287508e-38, PT ;  /* 0x008000000600780b */ /* 0x000fc40003f6e000 */
[C---:B------:R-:W-:Y:S02]  /*0330*/  FSEL R5, R4.reuse, 1, P1 ;  /* 0x3f80000004057808 */ /* 0x040fe40000800000 */
[C---:B--2---:R-:W-:Y:S02]  /*0340*/  FSETP.GT.AND P2, PT, R7.reuse, 8.50705917302346158658e+37, PT ;  /* 0x7e8000000700780b */ /* 0x044fe40003f44000 */
[----:B------:R-:W-:Y:S02]  /*0350*/  FSETP.GEU.AND P4, PT, R7, 1.175494350822287508e-38, PT ;  /* 0x008000000700780b */ /* 0x000fe40003f8e000 */
[----:B------:R-:W-:-:S03]  /*0360*/  FSEL R4, R4, 1, P2 ;  /* 0x3f80000004047808 */ /* 0x000fc60001000000 */
[----:B------:R-:W-:Y:S02]  /*0370*/  @P1 FMUL R6, R6, 0.25 ;  /* 0x3e80000006061820 */ /* 0x000fe40000400000 */
[----:B------:R-:W-:Y:S02]  /*0380*/  @!P3 FMUL R5, R5, 16777216 ;  /* 0x4b8000000505b820 */ /* 0x000fe40000400000 */
[----:B------:R-:W-:Y:S02]  /*0390*/  @!P3 FMUL R6, R6, 16777216 ;  /* 0x4b8000000606b820 */ /* 0x000fe40000400000 */
[----:B------:R-:W-:-:S04]  /*03a0*/  @P2 FMUL R7, R7, 0.25 ;  /* 0x3e80000007072820 */ /* 0x000fc80000400000 */
[----:B------:R-:W1:Y:S01]  /*03b0*/  MUFU.RCP R6, R6 ;  /* 0x0000000600067308 */ /* 0x000e620000001000 */
[----:B------:R-:W-:Y:S01]  /*03c0*/  @!P4 FMUL R4, R4, 16777216 ;  /* 0x4b8000000404c820 */ /* 0x000fe20000400000 */
[----:B------:R-:W-:-:S06]  /*03d0*/  @!P4 FMUL R7, R7, 16777216 ;  /* 0x4b8000000707c820 */ /* 0x000fcc0000400000 */
[----:B------:R-:W0:Y:S01]  /*03e0*/  MUFU.RCP R7, R7 ;  /* 0x0000000700077308 */ /* 0x000e220000001000 */
[----:B-1----:R-:W-:-:S04]  /*03f0*/  FMUL R8, R6, R5 ;  /* 0x0000000506087220 */ /* 0x002fc80000400000 */
[----:B------:R-:W-:Y:S01]  /*0400*/  FMUL R8, R8, R17 ;  /* 0x0000001108087220 */ /* 0x000fe20000400000 */
[----:B0-----:R-:W-:-:S03]  /*0410*/  FMUL R9, R7, R4 ;  /* 0x0000000407097220 */ /* 0x001fc60000400000 */
[----:B------:R-:W-:Y:S01]  /*0420*/  FFMA R8, R8, R12, R15 ;  /* 0x0000000c08087223 */ /* 0x000fe2000000000f */
[----:B------:R-:W0:Y:S01]  /*0430*/  LDC.64 R4, c[0x0][0x238] ;  /* 0x00008e00ff047b82 */ /* 0x000e220000000a00 */
[----:B------:R-:W-:-:S03]  /*0440*/  FMUL R9, R9, R14 ;  /* 0x0000000e09097220 */ /* 0x000fc60000400000 */
[----:B------:R-:W-:Y:S01]  /*0450*/  FSETP.GEU.AND P2, PT, R8, RZ, PT ;  /* 0x000000ff0800720b */ /* 0x000fe20003f4e000 */
[----:B------:R-:W-:-:S03]  /*0460*/  FFMA R9, R9, R13, R20 ;  /* 0x0000000d09097223 */ /* 0x000fc60000000014 */
[----:B------:R-:W-:Y:S02]  /*0470*/  FSEL R8, R8, RZ, P2 ;  /* 0x000000ff08087208 */ /* 0x000fe40001000000 */
[C---:B------:R-:W-:Y:S02]  /*0480*/  FSETP.GEU.AND P1, PT, R9.reuse, RZ, PT ;  /* 0x000000ff0900720b */ /* 0x040fe40003f2e000 */
[----:B------:R-:W-:Y:S02]  /*0490*/  FSETP.GTU.AND P3, PT, R8, RZ, PT ;  /* 0x000000ff0800720b */ /* 0x000fe40003f6c000 */
[----:B------:R-:W-:Y:S02]  /*04a0*/  FSEL R9, R9, RZ, P1 ;  /* 0x000000ff09097208 */ /* 0x000fe40000800000 */
[----:B------:R-:W-:Y:S02]  /*04b0*/  SEL R6, RZ, 0x1, P3 ;  /* 0x00000001ff067807 */ /* 0x000fe40001800000 */
[----:B------:R-:W-:-:S04]  /*04c0*/  FSETP.GTU.AND P2, PT, R9, RZ, PT ;  /* 0x000000ff0900720b */ /* 0x000fc80003f4c000 */
[----:B------:R-:W-:Y:S01]  /*04d0*/  SEL R7, RZ, 0x100, P2 ;  /* 0x00000100ff077807 */ /* 0x000fe20001000000 */
[C---:B0-----:R-:W-:Y:S01]  /*04e0*/  IMAD.WIDE R2, R0.reuse, 0x4, R4 ;  /* 0x0000000400027825 */ /* 0x041fe200078e0204 */
[----:B------:R-:W-:Y:S02]  /*04f0*/  IADD3 R4, P1, R0, UR6, RZ ;  /* 0x0000000600047c10 */ /* 0x000fe4000ff3e0ff */
[----:B------:R-:W-:Y:S02]  /*0500*/  IADD3 R7, R6, R7, RZ ;  /* 0x0000000706077210 */ /* 0x000fe40007ffe0ff */
[----:B------:R0:W-:Y:S01]  /*0510*/  @!P0 STG.E.64 desc[UR4][R2.64], R8 ;  /* 0x0000000802008986 */ /* 0x0001e2000c101b04 */
[----:B------:R-:W-:Y:S01]  /*0520*/  LEA.HI.X.SX32 R5, R0, UR7, 0x1, P1 ;  /* 0x0000000700057c11 */ /* 0x000fe200088f0eff */
[----:B0-----:R-:W-:Y:S07]  /*0530*/  @P0 EXIT ;  /* 0x000000000000094d */ /* 0x001fee0003800000 */
[----:B------:R-:W-:Y:S01]  /*0540*/  STG.E.U16 desc[UR4][R4.64], R7 ;  /* 0x0000000704007986 */ /* 0x000fe2000c101504 */
[----:B------:R-:W-:Y:S05]  /*0550*/  EXIT ;  /* 0x000000000000794d */ /* 0x000fea0003800000 */
.L_x_0:
[----:B------:R-:W-:-:S00]  /*0560*/  BRA `(.L_x_0) ;  /* 0xfffffffc00fc7947 */ /* 0x000fc0000383ffff */
[----:B------:R-:W-:-:S00]  /*0570*/  NOP ;  /* 0x0000000000007918 */ /* 0x000fc00000000000 */
        /* <DEDUP_REMOVED lines=8> */
.L_x_1:


//--------------------- .nv.global.init           --------------------------
	.section	.nv.global.init,"aw",@progbits
.nv.global.init:
	.type		_$_str,@object
	.size		_$_str,(_$_str_$_2 - _$_str)
_$_str:
        /*0000*/ 	.byte	0x5f, 0x5f, 0x43, 0x55, 0x44, 0x41, 0x5f, 0x46, 0x54, 0x5a, 0x00
	.type		_$_str_$_2,@object
	.size		_$_str_$_2,(.L_1 - _$_str_$_2)
_$_str_$_2:
        /*000b*/ 	.byte	0x5f, 0x5f, 0x43, 0x55, 0x44, 0x41, 0x5f, 0x50, 0x52, 0x45, 0x43, 0x5f, 0x53, 0x51, 0x52, 0x54
        /*001b*/ 	.byte	0x00
.L_1:


//--------------------- .nv.constant0.triton_poi_fused__native_batch_norm_legit_no_training_relu_threshold_backward_0 --------------------------
	.section	.nv.constant0.triton_poi_fused__native_batch_norm_legit_no_training_relu_threshold_backward_0,"a",@progbits
	.sectionflags	@""
	.align	4
.nv.constant0.triton_poi_fused__native_batch_norm_legit_no_training_relu_threshold_backward_0:
	.zero		588
